//
// Generated by NVIDIA NVVM Compiler
//
// Compiler Build ID: CL-36424714
// Cuda compilation tools, release 13.0, V13.0.88
// Based on NVVM 20.0.0
//

.version 9.0
.target sm_100
.address_size 64

	// .globl	_Z15matrixAddKernelPfS_S_mii

.visible .entry _Z15matrixAddKernelPfS_S_mii(
	.param .u64 .ptr .align 1 _Z15matrixAddKernelPfS_S_mii_param_0,
	.param .u64 .ptr .align 1 _Z15matrixAddKernelPfS_S_mii_param_1,
	.param .u64 .ptr .align 1 _Z15matrixAddKernelPfS_S_mii_param_2,
	.param .u64 _Z15matrixAddKernelPfS_S_mii_param_3,
	.param .u32 _Z15matrixAddKernelPfS_S_mii_param_4,
	.param .u32 _Z15matrixAddKernelPfS_S_mii_param_5
)
{
	.reg .pred 	%p<4>;
	.reg .b32 	%r<13>;
	.reg .b32 	%f<4>;
	.reg .b64 	%rd<17>;

	ld.param.u64 	%rd1, [_Z15matrixAddKernelPfS_S_mii_param_0];
	ld.param.u64 	%rd2, [_Z15matrixAddKernelPfS_S_mii_param_1];
	ld.param.u64 	%rd3, [_Z15matrixAddKernelPfS_S_mii_param_2];
	ld.param.u64 	%rd4, [_Z15matrixAddKernelPfS_S_mii_param_3];
	ld.param.u32 	%r3, [_Z15matrixAddKernelPfS_S_mii_param_4];
	ld.param.u32 	%r4, [_Z15matrixAddKernelPfS_S_mii_param_5];
	mov.u32 	%r6, %ctaid.x;
	mov.u32 	%r7, %ntid.x;
	mov.u32 	%r8, %tid.x;
	mad.lo.s32 	%r1, %r6, %r7, %r8;
	mov.u32 	%r9, %ctaid.y;
	mov.u32 	%r10, %ntid.y;
	mov.u32 	%r11, %tid.y;
	mad.lo.s32 	%r12, %r9, %r10, %r11;
	setp.ge.s32 	%p1, %r1, %r3;
	setp.ge.s32 	%p2, %r12, %r4;
	or.pred  	%p3, %p1, %p2;
	@%p3 bra 	$L__BB0_2;
	cvta.to.global.u64 	%rd5, %rd1;
	cvta.to.global.u64 	%rd6, %rd2;
	cvta.to.global.u64 	%rd7, %rd3;
	cvt.u64.u32 	%rd8, %r12;
	mul.lo.s64 	%rd9, %rd4, %rd8;
	add.s64 	%rd10, %rd5, %rd9;
	add.s64 	%rd11, %rd6, %rd9;
	add.s64 	%rd12, %rd7, %rd9;
	mul.wide.s32 	%rd13, %r1, 4;
	add.s64 	%rd14, %rd10, %rd13;
	ld.global.f32 	%f1, [%rd14];
	add.s64 	%rd15, %rd11, %rd13;
	ld.global.f32 	%f2, [%rd15];
	add.f32 	%f3, %f1, %f2;
	add.s64 	%rd16, %rd12, %rd13;
	st.global.f32 	[%rd16], %f3;
$L__BB0_2:
	ret;

}


// ===== COMPILED SASS (sm_100) =====

	.target	sm_100

	.elftype	@"ET_EXEC"


//--------------------- .note.nv.tkinfo           --------------------------
	.section	.note.nv.tkinfo,"",@"SHT_NOTE"
	.sectionflags	@"SHF_NOTE_NV_TKINFO"
	.tkinfo
        /*0018*/ 	.word	0x00000002
        /*0030*/ 	.string	""
        /*0030*/ 	.string	"ptxas"
        /*0030*/ 	.string	"Cuda compilation tools, release 13.0, V13.0.88"
        /*0030*/ 	.string	"Build cuda_13.0.r13.0/compiler.36424714_0"
        /*0030*/ 	.string	"-arch sm_100 -m 64 "



//--------------------- .note.nv.cuinfo           --------------------------
	.section	.note.nv.cuinfo,"",@"SHT_NOTE"
	.sectionflags	@"SHF_NOTE_NV_CUINFO"
        /*0018*/ 	.short	0x0002
        /*001a*/ 	.short	0x0064
        /*001c*/ 	.short	0x0082
	.zero		2


//--------------------- .nv.info                  --------------------------
	.section	.nv.info,"",@"SHT_CUDA_INFO"
	.align	4


	//----- nvinfo : EIATTR_REGCOUNT
	.align		4
        /*0000*/ 	.byte	0x04, 0x2f
        /*0002*/ 	.short	(.L_1 - .L_0)
	.align		4
.L_0:
        /*0004*/ 	.word	index@(_Z15matrixAddKernelPfS_S_mii)
        /*0008*/ 	.word	0x00000010


	//----- nvinfo : EIATTR_FRAME_SIZE
	.align		4
.L_1:
        /*000c*/ 	.byte	0x04, 0x11
        /*000e*/ 	.short	(.L_3 - .L_2)
	.align		4
.L_2:
        /*0010*/ 	.word	index@(_Z15matrixAddKernelPfS_S_mii)
        /*0014*/ 	.word	0x00000000


	//----- nvinfo : EIATTR_MIN_STACK_SIZE
	.align		4
.L_3:
        /*0018*/ 	.byte	0x04, 0x12
        /*001a*/ 	.short	(.L_5 - .L_4)
	.align		4
.L_4:
        /*001c*/ 	.word	index@(_Z15matrixAddKernelPfS_S_mii)
        /*0020*/ 	.word	0x00000000
.L_5:


//--------------------- .nv.compat                --------------------------
	.section	.nv.compat,"",@"SHT_CUDA_COMPAT_INFO"
	.align	4
        /*0000*/ 	.byte	0x02, 0x09, 0x00, 0x00, 0x02, 0x02, 0x01, 0x00, 0x02, 0x05, 0x05, 0x00, 0x03, 0x07, 0x01, 0x01
        /*0010*/ 	.byte	0x02, 0x03, 0x00, 0x00, 0x02, 0x06, 0x01, 0x00, 0x04, 0x0b, 0x08, 0x00, 0x09, 0x00, 0x00, 0x00
        /*0020*/ 	.byte	0x00, 0x00, 0x00, 0x00


//--------------------- .nv.info._Z15matrixAddKernelPfS_S_mii --------------------------
	.section	.nv.info._Z15matrixAddKernelPfS_S_mii,"",@"SHT_CUDA_INFO"
	.sectionflags	@""
	.align	4


	//----- nvinfo : EIATTR_CUDA_API_VERSION
	.align		4
        /*0000*/ 	.byte	0x04, 0x37
        /*0002*/ 	.short	(.L_7 - .L_6)
.L_6:
        /*0004*/ 	.word	0x00000082


	//----- nvinfo : EIATTR_KPARAM_INFO
	.align		4
.L_7:
        /*0008*/ 	.byte	0x04, 0x17
        /*000a*/ 	.short	(.L_9 - .L_8)
.L_8:
        /*000c*/ 	.word	0x00000000
        /*0010*/ 	.short	0x0005
        /*0012*/ 	.short	0x0024
        /*0014*/ 	.byte	0x00, 0xf0, 0x11, 0x00


	//----- nvinfo : EIATTR_KPARAM_INFO
	.align		4
.L_9:
        /*0018*/ 	.byte	0x04, 0x17
        /*001a*/ 	.short	(.L_11 - .L_10)
.L_10:
        /*001c*/ 	.word	0x00000000
        /*0020*/ 	.short	0x0004
        /*0022*/ 	.short	0x0020
        /*0024*/ 	.byte	0x00, 0xf0, 0x11, 0x00


	//----- nvinfo : EIATTR_KPARAM_INFO
	.align		4
.L_11:
        /*0028*/ 	.byte	0x04, 0x17
        /*002a*/ 	.short	(.L_13 - .L_12)
.L_12:
        /*002c*/ 	.word	0x00000000
        /*0030*/ 	.short	0x0003
        /*0032*/ 	.short	0x0018
        /*0034*/ 	.byte	0x00, 0xf0, 0x21, 0x00


	//----- nvinfo : EIATTR_KPARAM_INFO
	.align		4
.L_13:
        /*0038*/ 	.byte	0x04, 0x17
        /*003a*/ 	.short	(.L_15 - .L_14)
.L_14:
        /*003c*/ 	.word	0x00000000
        /*0040*/ 	.short	0x0002
        /*0042*/ 	.short	0x0010
        /*0044*/ 	.byte	0x00, 0xf5, 0x21, 0x00


	//----- nvinfo : EIATTR_KPARAM_INFO
	.align		4
.L_15:
        /*0048*/ 	.byte	0x04, 0x17
        /*004a*/ 	.short	(.L_17 - .L_16)
.L_16:
        /*004c*/ 	.word	0x00000000
        /*0050*/ 	.short	0x0001
        /*0052*/ 	.short	0x0008
        /*0054*/ 	.byte	0x00, 0xf5, 0x21, 0x00


	//----- nvinfo : EIATTR_KPARAM_INFO
	.align		4
.L_17:
        /*0058*/ 	.byte	0x04, 0x17
        /*005a*/ 	.short	(.L_19 - .L_18)
.L_18:
        /*005c*/ 	.word	0x00000000
        /*0060*/ 	.short	0x0000
        /*0062*/ 	.short	0x0000
        /*0064*/ 	.byte	0x00, 0xf5, 0x21, 0x00


	//----- nvinfo : EIATTR_SPARSE_MMA_MASK
	.align		4
.L_19:
        /*0068*/ 	.byte	0x03, 0x50
        /*006a*/ 	.short	0x0000


	//----- nvinfo : EIATTR_MAXREG_COUNT
	.align		4
        /*006c*/ 	.byte	0x03, 0x1b
        /*006e*/ 	.short	0x00ff


	//----- nvinfo : EIATTR_MERCURY_ISA_VERSION
	.align		4
        /*0070*/ 	.byte	0x03, 0x5f
        /*0072*/ 	.short	0x0101


	//----- nvinfo : EIATTR_VRC_CTA_INIT_COUNT
	.align		4
        /*0074*/ 	.byte	0x02, 0x4a
	.zero		1
	.zero		1


	//----- nvinfo : EIATTR_EXIT_INSTR_OFFSETS
	.align		4
        /*0078*/ 	.byte	0x04, 0x1c
        /*007a*/ 	.short	(.L_21 - .L_20)


	//   ....[0]....
.L_20:
        /*007c*/ 	.word	0x000000c0


	//   ....[1]....
        /*0080*/ 	.word	0x00000200


	//----- nvinfo : EIATTR_CBANK_PARAM_SIZE
	.align		4
.L_21:
        /*0084*/ 	.byte	0x03, 0x19
        /*0086*/ 	.short	0x0028


	//----- nvinfo : EIATTR_PARAM_CBANK
	.align		4
        /*0088*/ 	.byte	0x04, 0x0a
        /*008a*/ 	.short	(.L_23 - .L_22)
	.align		4
.L_22:
        /*008c*/ 	.word	index@(.nv.constant0._Z15matrixAddKernelPfS_S_mii)
        /*0090*/ 	.short	0x0380
        /*0092*/ 	.short	0x0028


	//----- nvinfo : EIATTR_SW_WAR
	.align		4
.L_23:
        /*0094*/ 	.byte	0x04, 0x36
        /*0096*/ 	.short	(.L_25 - .L_24)
.L_24:
        /*0098*/ 	.word	0x00000008
.L_25:


//--------------------- .nv.callgraph             --------------------------
	.section	.nv.callgraph,"",@"SHT_CUDA_CALLGRAPH"
	.align	4
	.sectionentsize	8
	.align		4
        /*0000*/ 	.word	0x00000000
	.align		4
        /*0004*/ 	.word	0xffffffff
	.align		4
        /*0008*/ 	.word	0x00000000
	.align		4
        /*000c*/ 	.word	0xfffffffe
	.align		4
        /*0010*/ 	.word	0x00000000
	.align		4
        /*0014*/ 	.word	0xfffffffd
	.align		4
        /*0018*/ 	.word	0x00000000
	.align		4
        /*001c*/ 	.word	0xfffffffc


//--------------------- .text._Z15matrixAddKernelPfS_S_mii --------------------------
	.section	.text._Z15matrixAddKernelPfS_S_mii,"ax",@progbits
	.align	128
        .global         _Z15matrixAddKernelPfS_S_mii
        .type           _Z15matrixAddKernelPfS_S_mii,@function
        .size           _Z15matrixAddKernelPfS_S_mii,(.L_x_1 - _Z15matrixAddKernelPfS_S_mii)
        .other          _Z15matrixAddKernelPfS_S_mii,@"STO_CUDA_ENTRY STV_DEFAULT"
_Z15matrixAddKernelPfS_S_mii:
.text._Z15matrixAddKernelPfS_S_mii:
[----:B------:R-:W-:Y:S01]  /*0000*/  LDC R1, c[0x0][0x37c] ;  /* 0x0000df00ff017b82 */ /* 0x000fe20000000800 */
[----:B------:R-:W0:Y:S07]  /*0010*/  S2R R2, SR_TID.Y ;  /* 0x0000000000027919 */ /* 0x000e2e0000002200 */
[----:B------:R-:W1:Y:S01]  /*0020*/  LDC R9, c[0x0][0x360] ;  /* 0x0000d800ff097b82 */ /* 0x000e620000000800 */
[----:B------:R-:W2:Y:S01]  /*0030*/  LDCU.64 UR6, c[0x0][0x3a0] ;  /* 0x00007400ff0677ac */ /* 0x000ea20008000a00 */
[----:B------:R-:W1:Y:S06]  /*0040*/  S2R R0, SR_TID.X ;  /* 0x0000000000007919 */ /* 0x000e6c0000002100 */
[----:B------:R-:W0:Y:S08]  /*0050*/  S2UR UR5, SR_CTAID.Y ;  /* 0x00000000000579c3 */ /* 0x000e300000002600 */
[----:B------:R-:W0:Y:S08]  /*0060*/  LDC R11, c[0x0][0x364] ;  /* 0x0000d900ff0b7b82 */ /* 0x000e300000000800 */
[----:B------:R-:W1:Y:S01]  /*0070*/  S2UR UR4, SR_CTAID.X ;  /* 0x00000000000479c3 */ /* 0x000e620000002500 */
[----:B0-----:R-:W-:-:S05]  /*0080*/  IMAD R11, R11, UR5, R2 ;  /* 0x000000050b0b7c24 */ /* 0x001fca000f8e0202 */
[----:B--2---:R-:W-:Y:S01]  /*0090*/  ISETP.GE.AND P0, PT, R11, UR7, PT ;  /* 0x000000070b007c0c */ /* 0x004fe2000bf06270 */
[----:B-1----:R-:W-:-:S05]  /*00a0*/  IMAD R9, R9, UR4, R0 ;  /* 0x0000000409097c24 */ /* 0x002fca000f8e0200 */
[----:B------:R-:W-:-:S13]  /*00b0*/  ISETP.GE.OR P0, PT, R9, UR6, P0 ;  /* 0x0000000609007c0c */ /* 0x000fda0008706670 */
[----:B------:R-:W-:Y:S05]  /*00c0*/  @P0 EXIT ;  /* 0x000000000000094d */ /* 0x000fea0003800000 */
[----:B------:R-:W0:Y:S01]  /*00d0*/  LDC.64 R2, c[0x0][0x380] ;  /* 0x0000e000ff027b82 */ /* 0x000e220000000a00 */
[----:B------:R-:W1:Y:S01]  /*00e0*/  LDCU.64 UR6, c[0x0][0x398] ;  /* 0x00007300ff0677ac */ /* 0x000e620008000a00 */
[----:B------:R-:W2:Y:S06]  /*00f0*/  LDCU.64 UR4, c[0x0][0x358] ;  /* 0x00006b00ff0477ac */ /* 0x000eac0008000a00 */
[----:B------:R-:W3:Y:S08]  /*0100*/  LDC.64 R4, c[0x0][0x388] ;  /* 0x0000e200ff047b82 */ /* 0x000ef00000000a00 */
[----:B------:R-:W4:Y:S01]  /*0110*/  LDC.64 R6, c[0x0][0x390] ;  /* 0x0000e400ff067b82 */ /* 0x000f220000000a00 */
[----:B-1----:R-:W-:-:S02]  /*0120*/  IMAD R13, R11, UR7, RZ ;  /* 0x000000070b0d7c24 */ /* 0x002fc4000f8e02ff */
[----:B0-----:R-:W-:-:S05]  /*0130*/  IMAD.WIDE.U32 R2, R11, UR6, R2 ;  /* 0x000000060b027c25 */ /* 0x001fca000f8e0002 */
[----:B------:R-:W-:Y:S01]  /*0140*/  IADD3 R3, PT, PT, R3, R13, RZ ;  /* 0x0000000d03037210 */ /* 0x000fe20007ffe0ff */
[----:B---3--:R-:W-:-:S04]  /*0150*/  IMAD.WIDE.U32 R4, R11, UR6, R4 ;  /* 0x000000060b047c25 */ /* 0x008fc8000f8e0004 */
[----:B------:R-:W-:Y:S01]  /*0160*/  IMAD.WIDE R2, R9, 0x4, R2 ;  /* 0x0000000409027825 */ /* 0x000fe200078e0202 */
[----:B------:R-:W-:-:S03]  /*0170*/  IADD3 R5, PT, PT, R13, R5, RZ ;  /* 0x000000050d057210 */ /* 0x000fc60007ffe0ff */
[----:B------:R-:W-:Y:S02]  /*0180*/  IMAD.WIDE R4, R9, 0x4, R4 ;  /* 0x0000000409047825 */ /* 0x000fe400078e0204 */
[----:B--2---:R-:W2:Y:S04]  /*0190*/  LDG.E R2, desc[UR4][R2.64] ;  /* 0x0000000402027981 */ /* 0x004ea8000c1e1900 */
[----:B------:R-:W2:Y:S01]  /*01a0*/  LDG.E R5, desc[UR4][R4.64] ;  /* 0x0000000404057981 */ /* 0x000ea2000c1e1900 */
[----:B----4-:R-:W-:-:S05]  /*01b0*/  IMAD.WIDE.U32 R6, R11, UR6, R6 ;  /* 0x000000060b067c25 */ /* 0x010fca000f8e0006 */
[----:B------:R-:W-:-:S03]  /*01c0*/  IADD3 R7, PT, PT, R13, R7, RZ ;  /* 0x000000070d077210 */ /* 0x000fc60007ffe0ff */
[----:B------:R-:W-:-:S04]  /*01d0*/  IMAD.WIDE R6, R9, 0x4, R6 ;  /* 0x0000000409067825 */ /* 0x000fc800078e0206 */
[----:B--2---:R-:W-:-:S05]  /*01e0*/  FADD R9, R2, R5 ;  /* 0x0000000502097221 */ /* 0x004fca0000000000 */
[----:B------:R-:W-:Y:S01]  /*01f0*/  STG.E desc[UR4][R6.64], R9 ;  /* 0x0000000906007986 */ /* 0x000fe2000c101904 */
[----:B------:R-:W-:Y:S05]  /*0200*/  EXIT ;  /* 0x000000000000794d */ /* 0x000fea0003800000 */
.L_x_0:
[----:B------:R-:W-:-:S00]  /*0210*/  BRA `(.L_x_0) ;  /* 0xfffffffc00fc7947 */ /* 0x000fc0000383ffff */
[----:B------:R-:W-:-:S00]  /*0220*/  NOP ;  /* 0x0000000000007918 */ /* 0x000fc00000000000 */
        /* <DEDUP_REMOVED lines=13> */
.L_x_1:


//--------------------- .nv.shared.reserved.0     --------------------------
	.section	.nv.shared.reserved.0,"aw",@nobits
	.weak		__nv_reservedSMEM_offset_0_alias
	.size		__nv_reservedSMEM_offset_0_alias, 0, 64
	.other		__nv_reservedSMEM_offset_0_alias,@"STO_CUDA_RESERVED_SHARED STV_DEFAULT"
__nv_reservedSMEM_offset_0_alias:
	.zero		0
	.zero		64


//--------------------- .nv.constant0._Z15matrixAddKernelPfS_S_mii --------------------------
	.section	.nv.constant0._Z15matrixAddKernelPfS_S_mii,"a",@progbits
	.sectionflags	@""
	.align	4
.nv.constant0._Z15matrixAddKernelPfS_S_mii:
	.zero		936


//--------------------- SYMBOLS --------------------------

	.type		.nv.reservedSmem.offset0,@object
	.size		.nv.reservedSmem.offset0,0x4
